//
// Generated by NVIDIA NVVM Compiler
//
// Compiler Build ID: CL-36424714
// Cuda compilation tools, release 13.0, V13.0.88
// Based on NVVM 20.0.0
//

.version 9.0
.target sm_100
.address_size 64

	// .globl	backwardDropoutKernel

.visible .entry backwardDropoutKernel(
	.param .u32 backwardDropoutKernel_param_0,
	.param .u64 .ptr .align 1 backwardDropoutKernel_param_1,
	.param .u64 .ptr .align 1 backwardDropoutKernel_param_2,
	.param .u64 .ptr .align 1 backwardDropoutKernel_param_3
)
{
	.reg .pred 	%p<2>;
	.reg .b32 	%r<6>;
	.reg .b32 	%f<4>;
	.reg .b64 	%rd<11>;

	ld.param.u32 	%r2, [backwardDropoutKernel_param_0];
	ld.param.u64 	%rd1, [backwardDropoutKernel_param_1];
	ld.param.u64 	%rd2, [backwardDropoutKernel_param_2];
	ld.param.u64 	%rd3, [backwardDropoutKernel_param_3];
	mov.u32 	%r3, %ctaid.x;
	mov.u32 	%r4, %ntid.x;
	mov.u32 	%r5, %tid.x;
	mad.lo.s32 	%r1, %r3, %r4, %r5;
	setp.ge.s32 	%p1, %r1, %r2;
	@%p1 bra 	$L__BB0_2;
	cvta.to.global.u64 	%rd4, %rd1;
	cvta.to.global.u64 	%rd5, %rd2;
	cvta.to.global.u64 	%rd6, %rd3;
	mul.wide.s32 	%rd7, %r1, 4;
	add.s64 	%rd8, %rd4, %rd7;
	ld.global.f32 	%f1, [%rd8];
	add.s64 	%rd9, %rd5, %rd7;
	ld.global.f32 	%f2, [%rd9];
	mul.f32 	%f3, %f1, %f2;
	add.s64 	%rd10, %rd6, %rd7;
	st.global.f32 	[%rd10], %f3;
$L__BB0_2:
	ret;

}


// ===== COMPILED SASS (sm_100) =====

	.target	sm_100

	.elftype	@"ET_EXEC"


//--------------------- .note.nv.tkinfo           --------------------------
	.section	.note.nv.tkinfo,"",@"SHT_NOTE"
	.sectionflags	@"SHF_NOTE_NV_TKINFO"
	.tkinfo
        /*0018*/ 	.word	0x00000002
        /*0030*/ 	.string	""
        /*0030*/ 	.string	"ptxas"
        /*0030*/ 	.string	"Cuda compilation tools, release 13.0, V13.0.88"
        /*0030*/ 	.string	"Build cuda_13.0.r13.0/compiler.36424714_0"
        /*0030*/ 	.string	"-arch sm_100 -m 64 "



//--------------------- .note.nv.cuinfo           --------------------------
	.section	.note.nv.cuinfo,"",@"SHT_NOTE"
	.sectionflags	@"SHF_NOTE_NV_CUINFO"
        /*0018*/ 	.short	0x0002
        /*001a*/ 	.short	0x0064
        /*001c*/ 	.short	0x0082
	.zero		2


//--------------------- .nv.info                  --------------------------
	.section	.nv.info,"",@"SHT_CUDA_INFO"
	.align	4


	//----- nvinfo : EIATTR_REGCOUNT
	.align		4
        /*0000*/ 	.byte	0x04, 0x2f
        /*0002*/ 	.short	(.L_1 - .L_0)
	.align		4
.L_0:
        /*0004*/ 	.word	index@(backwardDropoutKernel)
        /*0008*/ 	.word	0x0000000c


	//----- nvinfo : EIATTR_FRAME_SIZE
	.align		4
.L_1:
        /*000c*/ 	.byte	0x04, 0x11
        /*000e*/ 	.short	(.L_3 - .L_2)
	.align		4
.L_2:
        /*0010*/ 	.word	index@(backwardDropoutKernel)
        /*0014*/ 	.word	0x00000000


	//----- nvinfo : EIATTR_MIN_STACK_SIZE
	.align		4
.L_3:
        /*0018*/ 	.byte	0x04, 0x12
        /*001a*/ 	.short	(.L_5 - .L_4)
	.align		4
.L_4:
        /*001c*/ 	.word	index@(backwardDropoutKernel)
        /*0020*/ 	.word	0x00000000
.L_5:


//--------------------- .nv.compat                --------------------------
	.section	.nv.compat,"",@"SHT_CUDA_COMPAT_INFO"
	.align	4
        /*0000*/ 	.byte	0x02, 0x09, 0x00, 0x00, 0x02, 0x02, 0x01, 0x00, 0x02, 0x05, 0x05, 0x00, 0x03, 0x07, 0x01, 0x01
        /*0010*/ 	.byte	0x02, 0x03, 0x00, 0x00, 0x02, 0x06, 0x01, 0x00, 0x04, 0x0b, 0x08, 0x00, 0x09, 0x00, 0x00, 0x00
        /*0020*/ 	.byte	0x00, 0x00, 0x00, 0x00


//--------------------- .nv.info.backwardDropoutKernel --------------------------
	.section	.nv.info.backwardDropoutKernel,"",@"SHT_CUDA_INFO"
	.sectionflags	@""
	.align	4


	//----- nvinfo : EIATTR_CUDA_API_VERSION
	.align		4
        /*0000*/ 	.byte	0x04, 0x37
        /*0002*/ 	.short	(.L_7 - .L_6)
.L_6:
        /*0004*/ 	.word	0x00000082


	//----- nvinfo : EIATTR_KPARAM_INFO
	.align		4
.L_7:
        /*0008*/ 	.byte	0x04, 0x17
        /*000a*/ 	.short	(.L_9 - .L_8)
.L_8:
        /*000c*/ 	.word	0x00000000
        /*0010*/ 	.short	0x0003
        /*0012*/ 	.short	0x0018
        /*0014*/ 	.byte	0x00, 0xf5, 0x21, 0x00


	//----- nvinfo : EIATTR_KPARAM_INFO
	.align		4
.L_9:
        /*0018*/ 	.byte	0x04, 0x17
        /*001a*/ 	.short	(.L_11 - .L_10)
.L_10:
        /*001c*/ 	.word	0x00000000
        /*0020*/ 	.short	0x0002
        /*0022*/ 	.short	0x0010
        /*0024*/ 	.byte	0x00, 0xf5, 0x21, 0x00


	//----- nvinfo : EIATTR_KPARAM_INFO
	.align		4
.L_11:
        /*0028*/ 	.byte	0x04, 0x17
        /*002a*/ 	.short	(.L_13 - .L_12)
.L_12:
        /*002c*/ 	.word	0x00000000
        /*0030*/ 	.short	0x0001
        /*0032*/ 	.short	0x0008
        /*0034*/ 	.byte	0x00, 0xf5, 0x21, 0x00


	//----- nvinfo : EIATTR_KPARAM_INFO
	.align		4
.L_13:
        /*0038*/ 	.byte	0x04, 0x17
        /*003a*/ 	.short	(.L_15 - .L_14)
.L_14:
        /*003c*/ 	.word	0x00000000
        /*0040*/ 	.short	0x0000
        /*0042*/ 	.short	0x0000
        /*0044*/ 	.byte	0x00, 0xf0, 0x11, 0x00


	//----- nvinfo : EIATTR_SPARSE_MMA_MASK
	.align		4
.L_15:
        /*0048*/ 	.byte	0x03, 0x50
        /*004a*/ 	.short	0x0000


	//----- nvinfo : EIATTR_MAXREG_COUNT
	.align		4
        /*004c*/ 	.byte	0x03, 0x1b
        /*004e*/ 	.short	0x00ff


	//----- nvinfo : EIATTR_MERCURY_ISA_VERSION
	.align		4
        /*0050*/ 	.byte	0x03, 0x5f
        /*0052*/ 	.short	0x0101


	//----- nvinfo : EIATTR_VRC_CTA_INIT_COUNT
	.align		4
        /*0054*/ 	.byte	0x02, 0x4a
	.zero		1
	.zero		1


	//----- nvinfo : EIATTR_EXIT_INSTR_OFFSETS
	.align		4
        /*0058*/ 	.byte	0x04, 0x1c
        /*005a*/ 	.short	(.L_17 - .L_16)


	//   ....[0]....
.L_16:
        /*005c*/ 	.word	0x00000070


	//   ....[1]....
        /*0060*/ 	.word	0x00000130


	//----- nvinfo : EIATTR_CBANK_PARAM_SIZE
	.align		4
.L_17:
        /*0064*/ 	.byte	0x03, 0x19
        /*0066*/ 	.short	0x0020


	//----- nvinfo : EIATTR_PARAM_CBANK
	.align		4
        /*0068*/ 	.byte	0x04, 0x0a
        /*006a*/ 	.short	(.L_19 - .L_18)
	.align		4
.L_18:
        /*006c*/ 	.word	index@(.nv.constant0.backwardDropoutKernel)
        /*0070*/ 	.short	0x0380
        /*0072*/ 	.short	0x0020


	//----- nvinfo : EIATTR_SW_WAR
	.align		4
.L_19:
        /*0074*/ 	.byte	0x04, 0x36
        /*0076*/ 	.short	(.L_21 - .L_20)
.L_20:
        /*0078*/ 	.word	0x00000008
.L_21:


//--------------------- .nv.callgraph             --------------------------
	.section	.nv.callgraph,"",@"SHT_CUDA_CALLGRAPH"
	.align	4
	.sectionentsize	8
	.align		4
        /*0000*/ 	.word	0x00000000
	.align		4
        /*0004*/ 	.word	0xffffffff
	.align		4
        /*0008*/ 	.word	0x00000000
	.align		4
        /*000c*/ 	.word	0xfffffffe
	.align		4
        /*0010*/ 	.word	0x00000000
	.align		4
        /*0014*/ 	.word	0xfffffffd
	.align		4
        /*0018*/ 	.word	0x00000000
	.align		4
        /*001c*/ 	.word	0xfffffffc


//--------------------- .text.backwardDropoutKernel --------------------------
	.section	.text.backwardDropoutKernel,"ax",@progbits
	.align	128
        .global         backwardDropoutKernel
        .type           backwardDropoutKernel,@function
        .size           backwardDropoutKernel,(.L_x_1 - backwardDropoutKernel)
        .other          backwardDropoutKernel,@"STO_CUDA_ENTRY STV_DEFAULT"
backwardDropoutKernel:
.text.backwardDropoutKernel:
[----:B------:R-:W-:Y:S01]  /*0000*/  LDC R1, c[0x0][0x37c] ;  /* 0x0000df00ff017b82 */ /* 0x000fe20000000800 */
[----:B------:R-:W0:Y:S07]  /*0010*/  S2R R0, SR_TID.X ;  /* 0x0000000000007919 */ /* 0x000e2e0000002100 */
[----:B------:R-:W0:Y:S01]  /*0020*/  S2UR UR4, SR_CTAID.X ;  /* 0x00000000000479c3 */ /* 0x000e220000002500 */
[----:B------:R-:W1:Y:S07]  /*0030*/  LDCU UR5, c[0x0][0x380] ;  /* 0x00007000ff0577ac */ /* 0x000e6e0008000800 */
[----:B------:R-:W0:Y:S02]  /*0040*/  LDC R9, c[0x0][0x360] ;  /* 0x0000d800ff097b82 */ /* 0x000e240000000800 */
[----:B0-----:R-:W-:-:S05]  /*0050*/  IMAD R9, R9, UR4, R0 ;  /* 0x0000000409097c24 */ /* 0x001fca000f8e0200 */
[----:B-1----:R-:W-:-:S13]  /*0060*/  ISETP.GE.AND P0, PT, R9, UR5, PT ;  /* 0x0000000509007c0c */ /* 0x002fda000bf06270 */
[----:B------:R-:W-:Y:S05]  /*0070*/  @P0 EXIT ;  /* 0x000000000000094d */ /* 0x000fea0003800000 */
[----:B------:R-:W0:Y:S01]  /*0080*/  LDC.64 R2, c[0x0][0x388] ;  /* 0x0000e200ff027b82 */ /* 0x000e220000000a00 */
[----:B------:R-:W1:Y:S07]  /*0090*/  LDCU.64 UR4, c[0x0][0x358] ;  /* 0x00006b00ff0477ac */ /* 0x000e6e0008000a00 */
[----:B------:R-:W2:Y:S08]  /*00a0*/  LDC.64 R4, c[0x0][0x390] ;  /* 0x0000e400ff047b82 */ /* 0x000eb00000000a00 */
[----:B------:R-:W3:Y:S01]  /*00b0*/  LDC.64 R6, c[0x0][0x398] ;  /* 0x0000e600ff067b82 */ /* 0x000ee20000000a00 */
[----:B0-----:R-:W-:-:S06]  /*00c0*/  IMAD.WIDE R2, R9, 0x4, R2 ;  /* 0x0000000409027825 */ /* 0x001fcc00078e0202 */
[----:B-1----:R-:W4:Y:S01]  /*00d0*/  LDG.E R2, desc[UR4][R2.64] ;  /* 0x0000000402027981 */ /* 0x002f22000c1e1900 */
[----:B--2---:R-:W-:-:S06]  /*00e0*/  IMAD.WIDE R4, R9, 0x4, R4 ;  /* 0x0000000409047825 */ /* 0x004fcc00078e0204 */
[----:B------:R-:W4:Y:S01]  /*00f0*/  LDG.E R5, desc[UR4][R4.64] ;  /* 0x0000000404057981 */ /* 0x000f22000c1e1900 */
[----:B---3--:R-:W-:-:S04]  /*0100*/  IMAD.WIDE R6, R9, 0x4, R6 ;  /* 0x0000000409067825 */ /* 0x008fc800078e0206 */
[----:B----4-:R-:W-:-:S05]  /*0110*/  FMUL R9, R2, R5 ;  /* 0x0000000502097220 */ /* 0x010fca0000400000 */
[----:B------:R-:W-:Y:S01]  /*0120*/  STG.E desc[UR4][R6.64], R9 ;  /* 0x0000000906007986 */ /* 0x000fe2000c101904 */
[----:B------:R-:W-:Y:S05]  /*0130*/  EXIT ;  /* 0x000000000000794d */ /* 0x000fea0003800000 */
.L_x_0:
[----:B------:R-:W-:-:S00]  /*0140*/  BRA `(.L_x_0) ;  /* 0xfffffffc00fc7947 */ /* 0x000fc0000383ffff */
[----:B------:R-:W-:-:S00]  /*0150*/  NOP ;  /* 0x0000000000007918 */ /* 0x000fc00000000000 */
        /* <DEDUP_REMOVED lines=10> */
.L_x_1:


//--------------------- .nv.shared.reserved.0     --------------------------
	.section	.nv.shared.reserved.0,"aw",@nobits
	.weak		__nv_reservedSMEM_offset_0_alias
	.size		__nv_reservedSMEM_offset_0_alias, 0, 64
	.other		__nv_reservedSMEM_offset_0_alias,@"STO_CUDA_RESERVED_SHARED STV_DEFAULT"
__nv_reservedSMEM_offset_0_alias:
	.zero		0
	.zero		64


//--------------------- .nv.constant0.backwardDropoutKernel --------------------------
	.section	.nv.constant0.backwardDropoutKernel,"a",@progbits
	.sectionflags	@""
	.align	4
.nv.constant0.backwardDropoutKernel:
	.zero		928


//--------------------- SYMBOLS --------------------------

	.type		.nv.reservedSmem.offset0,@object
	.size		.nv.reservedSmem.offset0,0x4
